//
// Generated by NVIDIA NVVM Compiler
//
// Compiler Build ID: CL-36424714
// Cuda compilation tools, release 13.0, V13.0.88
// Based on NVVM 20.0.0
//

.version 9.0
.target sm_100
.address_size 64

	// .globl	simple_add

.visible .entry simple_add(
	.param .u64 .ptr .align 1 simple_add_param_0
)
{
	.reg .b32 	%r<4>;
	.reg .b64 	%rd<5>;

	ld.param.u64 	%rd1, [simple_add_param_0];
	cvta.to.global.u64 	%rd2, %rd1;
	mov.u32 	%r1, %tid.x;
	mul.wide.u32 	%rd3, %r1, 4;
	add.s64 	%rd4, %rd2, %rd3;
	ld.global.u32 	%r2, [%rd4];
	add.s32 	%r3, %r2, 1;
	st.global.u32 	[%rd4], %r3;
	ret;

}


// ===== COMPILED SASS (sm_100) =====

	.target	sm_100

	.elftype	@"ET_EXEC"


//--------------------- .note.nv.tkinfo           --------------------------
	.section	.note.nv.tkinfo,"",@"SHT_NOTE"
	.sectionflags	@"SHF_NOTE_NV_TKINFO"
	.tkinfo
        /*0018*/ 	.word	0x00000002
        /*0030*/ 	.string	""
        /*0030*/ 	.string	"ptxas"
        /*0030*/ 	.string	"Cuda compilation tools, release 13.0, V13.0.88"
        /*0030*/ 	.string	"Build cuda_13.0.r13.0/compiler.36424714_0"
        /*0030*/ 	.string	"-arch sm_100 -m 64 "



//--------------------- .note.nv.cuinfo           --------------------------
	.section	.note.nv.cuinfo,"",@"SHT_NOTE"
	.sectionflags	@"SHF_NOTE_NV_CUINFO"
        /*0018*/ 	.short	0x0002
        /*001a*/ 	.short	0x0064
        /*001c*/ 	.short	0x0082
	.zero		2


//--------------------- .nv.info                  --------------------------
	.section	.nv.info,"",@"SHT_CUDA_INFO"
	.align	4


	//----- nvinfo : EIATTR_REGCOUNT
	.align		4
        /*0000*/ 	.byte	0x04, 0x2f
        /*0002*/ 	.short	(.L_1 - .L_0)
	.align		4
.L_0:
        /*0004*/ 	.word	index@(simple_add)
        /*0008*/ 	.word	0x00000008


	//----- nvinfo : EIATTR_FRAME_SIZE
	.align		4
.L_1:
        /*000c*/ 	.byte	0x04, 0x11
        /*000e*/ 	.short	(.L_3 - .L_2)
	.align		4
.L_2:
        /*0010*/ 	.word	index@(simple_add)
        /*0014*/ 	.word	0x00000000


	//----- nvinfo : EIATTR_MIN_STACK_SIZE
	.align		4
.L_3:
        /*0018*/ 	.byte	0x04, 0x12
        /*001a*/ 	.short	(.L_5 - .L_4)
	.align		4
.L_4:
        /*001c*/ 	.word	index@(simple_add)
        /*0020*/ 	.word	0x00000000
.L_5:


//--------------------- .nv.compat                --------------------------
	.section	.nv.compat,"",@"SHT_CUDA_COMPAT_INFO"
	.align	4
        /*0000*/ 	.byte	0x02, 0x09, 0x00, 0x00, 0x02, 0x02, 0x01, 0x00, 0x02, 0x05, 0x05, 0x00, 0x03, 0x07, 0x01, 0x01
        /*0010*/ 	.byte	0x02, 0x03, 0x00, 0x00, 0x02, 0x06, 0x01, 0x00, 0x04, 0x0b, 0x08, 0x00, 0x09, 0x00, 0x00, 0x00
        /*0020*/ 	.byte	0x00, 0x00, 0x00, 0x00


//--------------------- .nv.info.simple_add       --------------------------
	.section	.nv.info.simple_add,"",@"SHT_CUDA_INFO"
	.sectionflags	@""
	.align	4


	//----- nvinfo : EIATTR_CUDA_API_VERSION
	.align		4
        /*0000*/ 	.byte	0x04, 0x37
        /*0002*/ 	.short	(.L_7 - .L_6)
.L_6:
        /*0004*/ 	.word	0x00000082


	//----- nvinfo : EIATTR_KPARAM_INFO
	.align		4
.L_7:
        /*0008*/ 	.byte	0x04, 0x17
        /*000a*/ 	.short	(.L_9 - .L_8)
.L_8:
        /*000c*/ 	.word	0x00000000
        /*0010*/ 	.short	0x0000
        /*0012*/ 	.short	0x0000
        /*0014*/ 	.byte	0x00, 0xf5, 0x21, 0x00


	//----- nvinfo : EIATTR_SPARSE_MMA_MASK
	.align		4
.L_9:
        /*0018*/ 	.byte	0x03, 0x50
        /*001a*/ 	.short	0x0000


	//----- nvinfo : EIATTR_MAXREG_COUNT
	.align		4
        /*001c*/ 	.byte	0x03, 0x1b
        /*001e*/ 	.short	0x00ff


	//----- nvinfo : EIATTR_MERCURY_ISA_VERSION
	.align		4
        /*0020*/ 	.byte	0x03, 0x5f
        /*0022*/ 	.short	0x0101


	//----- nvinfo : EIATTR_VRC_CTA_INIT_COUNT
	.align		4
        /*0024*/ 	.byte	0x02, 0x4a
	.zero		1
	.zero		1


	//----- nvinfo : EIATTR_EXIT_INSTR_OFFSETS
	.align		4
        /*0028*/ 	.byte	0x04, 0x1c
        /*002a*/ 	.short	(.L_11 - .L_10)


	//   ....[0]....
.L_10:
        /*002c*/ 	.word	0x00000080


	//----- nvinfo : EIATTR_CBANK_PARAM_SIZE
	.align		4
.L_11:
        /*0030*/ 	.byte	0x03, 0x19
        /*0032*/ 	.short	0x0008


	//----- nvinfo : EIATTR_PARAM_CBANK
	.align		4
        /*0034*/ 	.byte	0x04, 0x0a
        /*0036*/ 	.short	(.L_13 - .L_12)
	.align		4
.L_12:
        /*0038*/ 	.word	index@(.nv.constant0.simple_add)
        /*003c*/ 	.short	0x0380
        /*003e*/ 	.short	0x0008


	//----- nvinfo : EIATTR_SW_WAR
	.align		4
.L_13:
        /*0040*/ 	.byte	0x04, 0x36
        /*0042*/ 	.short	(.L_15 - .L_14)
.L_14:
        /*0044*/ 	.word	0x00000008
.L_15:


//--------------------- .nv.callgraph             --------------------------
	.section	.nv.callgraph,"",@"SHT_CUDA_CALLGRAPH"
	.align	4
	.sectionentsize	8
	.align		4
        /*0000*/ 	.word	0x00000000
	.align		4
        /*0004*/ 	.word	0xffffffff
	.align		4
        /*0008*/ 	.word	0x00000000
	.align		4
        /*000c*/ 	.word	0xfffffffe
	.align		4
        /*0010*/ 	.word	0x00000000
	.align		4
        /*0014*/ 	.word	0xfffffffd
	.align		4
        /*0018*/ 	.word	0x00000000
	.align		4
        /*001c*/ 	.word	0xfffffffc


//--------------------- .text.simple_add          --------------------------
	.section	.text.simple_add,"ax",@progbits
	.align	128
        .global         simple_add
        .type           simple_add,@function
        .size           simple_add,(.L_x_1 - simple_add)
        .other          simple_add,@"STO_CUDA_ENTRY STV_DEFAULT"
simple_add:
.text.simple_add:
[----:B------:R-:W-:Y:S01]  /*0000*/  LDC R1, c[0x0][0x37c] ;  /* 0x0000df00ff017b82 */ /* 0x000fe20000000800 */
[----:B------:R-:W0:Y:S07]  /*0010*/  S2R R5, SR_TID.X ;  /* 0x0000000000057919 */ /* 0x000e2e0000002100 */
[----:B------:R-:W0:Y:S01]  /*0020*/  LDC.64 R2, c[0x0][0x380] ;  /* 0x0000e000ff027b82 */ /* 0x000e220000000a00 */
[----:B------:R-:W1:Y:S01]  /*0030*/  LDCU.64 UR4, c[0x0][0x358] ;  /* 0x00006b00ff0477ac */ /* 0x000e620008000a00 */
[----:B0-----:R-:W-:-:S05]  /*0040*/  IMAD.WIDE.U32 R2, R5, 0x4, R2 ;  /* 0x0000000405027825 */ /* 0x001fca00078e0002 */
[----:B-1----:R-:W2:Y:S02]  /*0050*/  LDG.E R0, desc[UR4][R2.64] ;  /* 0x0000000402007981 */ /* 0x002ea4000c1e1900 */
[----:B--2---:R-:W-:-:S05]  /*0060*/  IADD3 R5, PT, PT, R0, 0x1, RZ ;  /* 0x0000000100057810 */ /* 0x004fca0007ffe0ff */
[----:B------:R-:W-:Y:S01]  /*0070*/  STG.E desc[UR4][R2.64], R5 ;  /* 0x0000000502007986 */ /* 0x000fe2000c101904 */
[----:B------:R-:W-:Y:S05]  /*0080*/  EXIT ;  /* 0x000000000000794d */ /* 0x000fea0003800000 */
.L_x_0:
[----:B------:R-:W-:-:S00]  /*0090*/  BRA `(.L_x_0) ;  /* 0xfffffffc00fc7947 */ /* 0x000fc0000383ffff */
[----:B------:R-:W-:-:S00]  /*00a0*/  NOP ;  /* 0x0000000000007918 */ /* 0x000fc00000000000 */
        /* <DEDUP_REMOVED lines=13> */
.L_x_1:


//--------------------- .nv.shared.reserved.0     --------------------------
	.section	.nv.shared.reserved.0,"aw",@nobits
	.weak		__nv_reservedSMEM_offset_0_alias
	.size		__nv_reservedSMEM_offset_0_alias, 0, 64
	.other		__nv_reservedSMEM_offset_0_alias,@"STO_CUDA_RESERVED_SHARED STV_DEFAULT"
__nv_reservedSMEM_offset_0_alias:
	.zero		0
	.zero		64


//--------------------- .nv.constant0.simple_add  --------------------------
	.section	.nv.constant0.simple_add,"a",@progbits
	.sectionflags	@""
	.align	4
.nv.constant0.simple_add:
	.zero		904


//--------------------- SYMBOLS --------------------------

	.type		.nv.reservedSmem.offset0,@object
	.size		.nv.reservedSmem.offset0,0x4
